//
// Generated by NVIDIA NVVM Compiler
//
// Compiler Build ID: CL-36424714
// Cuda compilation tools, release 13.0, V13.0.88
// Based on NVVM 20.0.0
//

.version 9.0
.target sm_100
.address_size 64

	// .globl	_Z9addKernelPff

.visible .entry _Z9addKernelPff(
	.param .u64 .ptr .align 1 _Z9addKernelPff_param_0,
	.param .f32 _Z9addKernelPff_param_1
)
{
	.reg .b32 	%r<2>;
	.reg .b32 	%f<5>;
	.reg .b64 	%rd<5>;

	ld.param.u64 	%rd1, [_Z9addKernelPff_param_0];
	ld.param.f32 	%f1, [_Z9addKernelPff_param_1];
	cvta.to.global.u64 	%rd2, %rd1;
	mov.u32 	%r1, %tid.x;
	mul.wide.u32 	%rd3, %r1, 4;
	add.s64 	%rd4, %rd2, %rd3;
	ld.global.f32 	%f2, [%rd4];
	add.f32 	%f3, %f1, %f2;
	add.f32 	%f4, %f2, %f3;
	st.global.f32 	[%rd4], %f4;
	ret;

}


// ===== COMPILED SASS (sm_100) =====

	.target	sm_100

	.elftype	@"ET_EXEC"


//--------------------- .note.nv.tkinfo           --------------------------
	.section	.note.nv.tkinfo,"",@"SHT_NOTE"
	.sectionflags	@"SHF_NOTE_NV_TKINFO"
	.tkinfo
        /*0018*/ 	.word	0x00000002
        /*0030*/ 	.string	""
        /*0030*/ 	.string	"ptxas"
        /*0030*/ 	.string	"Cuda compilation tools, release 13.0, V13.0.88"
        /*0030*/ 	.string	"Build cuda_13.0.r13.0/compiler.36424714_0"
        /*0030*/ 	.string	"-arch sm_100 -m 64 "



//--------------------- .note.nv.cuinfo           --------------------------
	.section	.note.nv.cuinfo,"",@"SHT_NOTE"
	.sectionflags	@"SHF_NOTE_NV_CUINFO"
        /*0018*/ 	.short	0x0002
        /*001a*/ 	.short	0x0064
        /*001c*/ 	.short	0x0082
	.zero		2


//--------------------- .nv.info                  --------------------------
	.section	.nv.info,"",@"SHT_CUDA_INFO"
	.align	4


	//----- nvinfo : EIATTR_REGCOUNT
	.align		4
        /*0000*/ 	.byte	0x04, 0x2f
        /*0002*/ 	.short	(.L_1 - .L_0)
	.align		4
.L_0:
        /*0004*/ 	.word	index@(_Z9addKernelPff)
        /*0008*/ 	.word	0x00000008


	//----- nvinfo : EIATTR_FRAME_SIZE
	.align		4
.L_1:
        /*000c*/ 	.byte	0x04, 0x11
        /*000e*/ 	.short	(.L_3 - .L_2)
	.align		4
.L_2:
        /*0010*/ 	.word	index@(_Z9addKernelPff)
        /*0014*/ 	.word	0x00000000


	//----- nvinfo : EIATTR_MIN_STACK_SIZE
	.align		4
.L_3:
        /*0018*/ 	.byte	0x04, 0x12
        /*001a*/ 	.short	(.L_5 - .L_4)
	.align		4
.L_4:
        /*001c*/ 	.word	index@(_Z9addKernelPff)
        /*0020*/ 	.word	0x00000000
.L_5:


//--------------------- .nv.compat                --------------------------
	.section	.nv.compat,"",@"SHT_CUDA_COMPAT_INFO"
	.align	4
        /*0000*/ 	.byte	0x02, 0x09, 0x00, 0x00, 0x02, 0x02, 0x01, 0x00, 0x02, 0x05, 0x05, 0x00, 0x03, 0x07, 0x01, 0x01
        /*0010*/ 	.byte	0x02, 0x03, 0x00, 0x00, 0x02, 0x06, 0x01, 0x00, 0x04, 0x0b, 0x08, 0x00, 0x09, 0x00, 0x00, 0x00
        /*0020*/ 	.byte	0x00, 0x00, 0x00, 0x00


//--------------------- .nv.info._Z9addKernelPff  --------------------------
	.section	.nv.info._Z9addKernelPff,"",@"SHT_CUDA_INFO"
	.sectionflags	@""
	.align	4


	//----- nvinfo : EIATTR_CUDA_API_VERSION
	.align		4
        /*0000*/ 	.byte	0x04, 0x37
        /*0002*/ 	.short	(.L_7 - .L_6)
.L_6:
        /*0004*/ 	.word	0x00000082


	//----- nvinfo : EIATTR_KPARAM_INFO
	.align		4
.L_7:
        /*0008*/ 	.byte	0x04, 0x17
        /*000a*/ 	.short	(.L_9 - .L_8)
.L_8:
        /*000c*/ 	.word	0x00000000
        /*0010*/ 	.short	0x0001
        /*0012*/ 	.short	0x0008
        /*0014*/ 	.byte	0x00, 0xf0, 0x11, 0x00


	//----- nvinfo : EIATTR_KPARAM_INFO
	.align		4
.L_9:
        /*0018*/ 	.byte	0x04, 0x17
        /*001a*/ 	.short	(.L_11 - .L_10)
.L_10:
        /*001c*/ 	.word	0x00000000
        /*0020*/ 	.short	0x0000
        /*0022*/ 	.short	0x0000
        /*0024*/ 	.byte	0x00, 0xf5, 0x21, 0x00


	//----- nvinfo : EIATTR_SPARSE_MMA_MASK
	.align		4
.L_11:
        /*0028*/ 	.byte	0x03, 0x50
        /*002a*/ 	.short	0x0000


	//----- nvinfo : EIATTR_MAXREG_COUNT
	.align		4
        /*002c*/ 	.byte	0x03, 0x1b
        /*002e*/ 	.short	0x00ff


	//----- nvinfo : EIATTR_MERCURY_ISA_VERSION
	.align		4
        /*0030*/ 	.byte	0x03, 0x5f
        /*0032*/ 	.short	0x0101


	//----- nvinfo : EIATTR_VRC_CTA_INIT_COUNT
	.align		4
        /*0034*/ 	.byte	0x02, 0x4a
	.zero		1
	.zero		1


	//----- nvinfo : EIATTR_EXIT_INSTR_OFFSETS
	.align		4
        /*0038*/ 	.byte	0x04, 0x1c
        /*003a*/ 	.short	(.L_13 - .L_12)


	//   ....[0]....
.L_12:
        /*003c*/ 	.word	0x000000a0


	//----- nvinfo : EIATTR_CBANK_PARAM_SIZE
	.align		4
.L_13:
        /*0040*/ 	.byte	0x03, 0x19
        /*0042*/ 	.short	0x000c


	//----- nvinfo : EIATTR_PARAM_CBANK
	.align		4
        /*0044*/ 	.byte	0x04, 0x0a
        /*0046*/ 	.short	(.L_15 - .L_14)
	.align		4
.L_14:
        /*0048*/ 	.word	index@(.nv.constant0._Z9addKernelPff)
        /*004c*/ 	.short	0x0380
        /*004e*/ 	.short	0x000c


	//----- nvinfo : EIATTR_SW_WAR
	.align		4
.L_15:
        /*0050*/ 	.byte	0x04, 0x36
        /*0052*/ 	.short	(.L_17 - .L_16)
.L_16:
        /*0054*/ 	.word	0x00000008
.L_17:


//--------------------- .nv.callgraph             --------------------------
	.section	.nv.callgraph,"",@"SHT_CUDA_CALLGRAPH"
	.align	4
	.sectionentsize	8
	.align		4
        /*0000*/ 	.word	0x00000000
	.align		4
        /*0004*/ 	.word	0xffffffff
	.align		4
        /*0008*/ 	.word	0x00000000
	.align		4
        /*000c*/ 	.word	0xfffffffe
	.align		4
        /*0010*/ 	.word	0x00000000
	.align		4
        /*0014*/ 	.word	0xfffffffd
	.align		4
        /*0018*/ 	.word	0x00000000
	.align		4
        /*001c*/ 	.word	0xfffffffc


//--------------------- .text._Z9addKernelPff     --------------------------
	.section	.text._Z9addKernelPff,"ax",@progbits
	.align	128
        .global         _Z9addKernelPff
        .type           _Z9addKernelPff,@function
        .size           _Z9addKernelPff,(.L_x_1 - _Z9addKernelPff)
        .other          _Z9addKernelPff,@"STO_CUDA_ENTRY STV_DEFAULT"
_Z9addKernelPff:
.text._Z9addKernelPff:
[----:B------:R-:W-:Y:S01]  /*0000*/  LDC R1, c[0x0][0x37c] ;  /* 0x0000df00ff017b82 */ /* 0x000fe20000000800 */
[----:B------:R-:W0:Y:S07]  /*0010*/  S2R R5, SR_TID.X ;  /* 0x0000000000057919 */ /* 0x000e2e0000002100 */
[----:B------:R-:W0:Y:S01]  /*0020*/  LDC.64 R2, c[0x0][0x380] ;  /* 0x0000e000ff027b82 */ /* 0x000e220000000a00 */
[----:B------:R-:W1:Y:S01]  /*0030*/  LDCU.64 UR4, c[0x0][0x358] ;  /* 0x00006b00ff0477ac */ /* 0x000e620008000a00 */
[----:B------:R-:W2:Y:S01]  /*0040*/  LDCU UR6, c[0x0][0x388] ;  /* 0x00007100ff0677ac */ /* 0x000ea20008000800 */
[----:B0-----:R-:W-:-:S05]  /*0050*/  IMAD.WIDE.U32 R2, R5, 0x4, R2 ;  /* 0x0000000405027825 */ /* 0x001fca00078e0002 */
[----:B-1----:R-:W2:Y:S02]  /*0060*/  LDG.E R0, desc[UR4][R2.64] ;  /* 0x0000000402007981 */ /* 0x002ea4000c1e1900 */
[----:B--2---:R-:W-:-:S04]  /*0070*/  FADD R5, R0, UR6 ;  /* 0x0000000600057e21 */ /* 0x004fc80008000000 */
[----:B------:R-:W-:-:S05]  /*0080*/  FADD R5, R0, R5 ;  /* 0x0000000500057221 */ /* 0x000fca0000000000 */
[----:B------:R-:W-:Y:S01]  /*0090*/  STG.E desc[UR4][R2.64], R5 ;  /* 0x0000000502007986 */ /* 0x000fe2000c101904 */
[----:B------:R-:W-:Y:S05]  /*00a0*/  EXIT ;  /* 0x000000000000794d */ /* 0x000fea0003800000 */
.L_x_0:
[----:B------:R-:W-:-:S00]  /*00b0*/  BRA `(.L_x_0) ;  /* 0xfffffffc00fc7947 */ /* 0x000fc0000383ffff */
[----:B------:R-:W-:-:S00]  /*00c0*/  NOP ;  /* 0x0000000000007918 */ /* 0x000fc00000000000 */
        /* <DEDUP_REMOVED lines=11> */
.L_x_1:


//--------------------- .nv.shared.reserved.0     --------------------------
	.section	.nv.shared.reserved.0,"aw",@nobits
	.weak		__nv_reservedSMEM_offset_0_alias
	.size		__nv_reservedSMEM_offset_0_alias, 0, 64
	.other		__nv_reservedSMEM_offset_0_alias,@"STO_CUDA_RESERVED_SHARED STV_DEFAULT"
__nv_reservedSMEM_offset_0_alias:
	.zero		0
	.zero		64


//--------------------- .nv.constant0._Z9addKernelPff --------------------------
	.section	.nv.constant0._Z9addKernelPff,"a",@progbits
	.sectionflags	@""
	.align	4
.nv.constant0._Z9addKernelPff:
	.zero		908


//--------------------- SYMBOLS --------------------------

	.type		.nv.reservedSmem.offset0,@object
	.size		.nv.reservedSmem.offset0,0x4
